//
// Generated by NVIDIA NVVM Compiler
//
// Compiler Build ID: CL-36424714
// Cuda compilation tools, release 13.0, V13.0.88
// Based on NVVM 20.0.0
//

.version 9.0
.target sm_100
.address_size 64

	// .globl	_Z25productMatrixVectorKernelPiPPdS0_i

.visible .entry _Z25productMatrixVectorKernelPiPPdS0_i(
	.param .u64 .ptr .align 1 _Z25productMatrixVectorKernelPiPPdS0_i_param_0,
	.param .u64 .ptr .align 1 _Z25productMatrixVectorKernelPiPPdS0_i_param_1,
	.param .u64 .ptr .align 1 _Z25productMatrixVectorKernelPiPPdS0_i_param_2,
	.param .u32 _Z25productMatrixVectorKernelPiPPdS0_i_param_3
)
{
	.reg .pred 	%p<10>;
	.reg .b32 	%r<35>;
	.reg .b64 	%rd<78>;
	.reg .b64 	%fd<68>;

	ld.param.u64 	%rd10, [_Z25productMatrixVectorKernelPiPPdS0_i_param_0];
	ld.param.u64 	%rd11, [_Z25productMatrixVectorKernelPiPPdS0_i_param_1];
	ld.param.u64 	%rd9, [_Z25productMatrixVectorKernelPiPPdS0_i_param_2];
	ld.param.u32 	%r13, [_Z25productMatrixVectorKernelPiPPdS0_i_param_3];
	cvta.to.global.u64 	%rd1, %rd11;
	cvta.to.global.u64 	%rd2, %rd10;
	mov.u32 	%r1, %tid.y;
	setp.lt.s32 	%p1, %r13, 1;
	mov.f64 	%fd67, 0d0000000000000000;
	@%p1 bra 	$L__BB0_12;
	and.b32  	%r2, %r13, 7;
	setp.lt.u32 	%p2, %r13, 8;
	mov.f64 	%fd67, 0d0000000000000000;
	mov.b32 	%r33, 0;
	@%p2 bra 	$L__BB0_4;
	and.b32  	%r33, %r13, 2147483640;
	neg.s32 	%r31, %r33;
	add.s64 	%rd77, %rd2, 16;
	add.s64 	%rd76, %rd1, 32;
	mov.f64 	%fd67, 0d0000000000000000;
	mul.wide.u32 	%rd14, %r1, 8;
$L__BB0_3:
	.pragma "nounroll";
	ld.global.u32 	%r15, [%rd77+-16];
	cvt.rn.f64.s32 	%fd17, %r15;
	ld.global.u64 	%rd12, [%rd76+-32];
	cvta.to.global.u64 	%rd13, %rd12;
	add.s64 	%rd15, %rd13, %rd14;
	ld.global.f64 	%fd18, [%rd15];
	fma.rn.f64 	%fd19, %fd18, %fd17, %fd67;
	ld.global.u32 	%r16, [%rd77+-12];
	cvt.rn.f64.s32 	%fd20, %r16;
	ld.global.u64 	%rd16, [%rd76+-24];
	cvta.to.global.u64 	%rd17, %rd16;
	add.s64 	%rd18, %rd17, %rd14;
	ld.global.f64 	%fd21, [%rd18];
	fma.rn.f64 	%fd22, %fd21, %fd20, %fd19;
	ld.global.u32 	%r17, [%rd77+-8];
	cvt.rn.f64.s32 	%fd23, %r17;
	ld.global.u64 	%rd19, [%rd76+-16];
	cvta.to.global.u64 	%rd20, %rd19;
	add.s64 	%rd21, %rd20, %rd14;
	ld.global.f64 	%fd24, [%rd21];
	fma.rn.f64 	%fd25, %fd24, %fd23, %fd22;
	ld.global.u32 	%r18, [%rd77+-4];
	cvt.rn.f64.s32 	%fd26, %r18;
	ld.global.u64 	%rd22, [%rd76+-8];
	cvta.to.global.u64 	%rd23, %rd22;
	add.s64 	%rd24, %rd23, %rd14;
	ld.global.f64 	%fd27, [%rd24];
	fma.rn.f64 	%fd28, %fd27, %fd26, %fd25;
	ld.global.u32 	%r19, [%rd77];
	cvt.rn.f64.s32 	%fd29, %r19;
	ld.global.u64 	%rd25, [%rd76];
	cvta.to.global.u64 	%rd26, %rd25;
	add.s64 	%rd27, %rd26, %rd14;
	ld.global.f64 	%fd30, [%rd27];
	fma.rn.f64 	%fd31, %fd30, %fd29, %fd28;
	ld.global.u32 	%r20, [%rd77+4];
	cvt.rn.f64.s32 	%fd32, %r20;
	ld.global.u64 	%rd28, [%rd76+8];
	cvta.to.global.u64 	%rd29, %rd28;
	add.s64 	%rd30, %rd29, %rd14;
	ld.global.f64 	%fd33, [%rd30];
	fma.rn.f64 	%fd34, %fd33, %fd32, %fd31;
	ld.global.u32 	%r21, [%rd77+8];
	cvt.rn.f64.s32 	%fd35, %r21;
	ld.global.u64 	%rd31, [%rd76+16];
	cvta.to.global.u64 	%rd32, %rd31;
	add.s64 	%rd33, %rd32, %rd14;
	ld.global.f64 	%fd36, [%rd33];
	fma.rn.f64 	%fd37, %fd36, %fd35, %fd34;
	ld.global.u32 	%r22, [%rd77+12];
	cvt.rn.f64.s32 	%fd38, %r22;
	ld.global.u64 	%rd34, [%rd76+24];
	cvta.to.global.u64 	%rd35, %rd34;
	add.s64 	%rd36, %rd35, %rd14;
	ld.global.f64 	%fd39, [%rd36];
	fma.rn.f64 	%fd67, %fd39, %fd38, %fd37;
	add.s32 	%r31, %r31, 8;
	add.s64 	%rd77, %rd77, 32;
	add.s64 	%rd76, %rd76, 64;
	setp.ne.s32 	%p3, %r31, 0;
	@%p3 bra 	$L__BB0_3;
$L__BB0_4:
	setp.eq.s32 	%p4, %r2, 0;
	@%p4 bra 	$L__BB0_12;
	and.b32  	%r8, %r13, 3;
	setp.lt.u32 	%p5, %r2, 4;
	@%p5 bra 	$L__BB0_7;
	mul.wide.u32 	%rd37, %r33, 4;
	add.s64 	%rd38, %rd2, %rd37;
	ld.global.u32 	%r23, [%rd38];
	cvt.rn.f64.s32 	%fd41, %r23;
	mul.wide.u32 	%rd39, %r33, 8;
	add.s64 	%rd40, %rd1, %rd39;
	ld.global.u64 	%rd41, [%rd40];
	cvta.to.global.u64 	%rd42, %rd41;
	mul.wide.u32 	%rd43, %r1, 8;
	add.s64 	%rd44, %rd42, %rd43;
	ld.global.f64 	%fd42, [%rd44];
	fma.rn.f64 	%fd43, %fd42, %fd41, %fd67;
	ld.global.u32 	%r24, [%rd38+4];
	cvt.rn.f64.s32 	%fd44, %r24;
	ld.global.u64 	%rd45, [%rd40+8];
	cvta.to.global.u64 	%rd46, %rd45;
	add.s64 	%rd47, %rd46, %rd43;
	ld.global.f64 	%fd45, [%rd47];
	fma.rn.f64 	%fd46, %fd45, %fd44, %fd43;
	ld.global.u32 	%r25, [%rd38+8];
	cvt.rn.f64.s32 	%fd47, %r25;
	ld.global.u64 	%rd48, [%rd40+16];
	cvta.to.global.u64 	%rd49, %rd48;
	add.s64 	%rd50, %rd49, %rd43;
	ld.global.f64 	%fd48, [%rd50];
	fma.rn.f64 	%fd49, %fd48, %fd47, %fd46;
	ld.global.u32 	%r26, [%rd38+12];
	cvt.rn.f64.s32 	%fd50, %r26;
	ld.global.u64 	%rd51, [%rd40+24];
	cvta.to.global.u64 	%rd52, %rd51;
	add.s64 	%rd53, %rd52, %rd43;
	ld.global.f64 	%fd51, [%rd53];
	fma.rn.f64 	%fd67, %fd51, %fd50, %fd49;
	add.s32 	%r33, %r33, 4;
$L__BB0_7:
	setp.eq.s32 	%p6, %r8, 0;
	@%p6 bra 	$L__BB0_12;
	setp.eq.s32 	%p7, %r8, 1;
	@%p7 bra 	$L__BB0_10;
	mul.wide.u32 	%rd54, %r33, 4;
	add.s64 	%rd55, %rd2, %rd54;
	ld.global.u32 	%r27, [%rd55];
	cvt.rn.f64.s32 	%fd53, %r27;
	mul.wide.u32 	%rd56, %r33, 8;
	add.s64 	%rd57, %rd1, %rd56;
	ld.global.u64 	%rd58, [%rd57];
	cvta.to.global.u64 	%rd59, %rd58;
	mul.wide.u32 	%rd60, %r1, 8;
	add.s64 	%rd61, %rd59, %rd60;
	ld.global.f64 	%fd54, [%rd61];
	fma.rn.f64 	%fd55, %fd54, %fd53, %fd67;
	ld.global.u32 	%r28, [%rd55+4];
	cvt.rn.f64.s32 	%fd56, %r28;
	ld.global.u64 	%rd62, [%rd57+8];
	cvta.to.global.u64 	%rd63, %rd62;
	add.s64 	%rd64, %rd63, %rd60;
	ld.global.f64 	%fd57, [%rd64];
	fma.rn.f64 	%fd67, %fd57, %fd56, %fd55;
	add.s32 	%r33, %r33, 2;
$L__BB0_10:
	and.b32  	%r29, %r13, 1;
	setp.eq.b32 	%p8, %r29, 1;
	not.pred 	%p9, %p8;
	@%p9 bra 	$L__BB0_12;
	mul.wide.u32 	%rd65, %r33, 4;
	add.s64 	%rd66, %rd2, %rd65;
	ld.global.u32 	%r30, [%rd66];
	cvt.rn.f64.s32 	%fd58, %r30;
	mul.wide.u32 	%rd67, %r33, 8;
	add.s64 	%rd68, %rd1, %rd67;
	ld.global.u64 	%rd69, [%rd68];
	cvta.to.global.u64 	%rd70, %rd69;
	mul.wide.u32 	%rd71, %r1, 8;
	add.s64 	%rd72, %rd70, %rd71;
	ld.global.f64 	%fd59, [%rd72];
	fma.rn.f64 	%fd67, %fd59, %fd58, %fd67;
$L__BB0_12:
	cvta.to.global.u64 	%rd73, %rd9;
	mul.wide.u32 	%rd74, %r1, 8;
	add.s64 	%rd75, %rd73, %rd74;
	st.global.f64 	[%rd75], %fd67;
	bar.sync 	0;
	ret;

}
	// .globl	_Z21SumVectorVectorKernelPdS_S_
.visible .entry _Z21SumVectorVectorKernelPdS_S_(
	.param .u64 .ptr .align 1 _Z21SumVectorVectorKernelPdS_S__param_0,
	.param .u64 .ptr .align 1 _Z21SumVectorVectorKernelPdS_S__param_1,
	.param .u64 .ptr .align 1 _Z21SumVectorVectorKernelPdS_S__param_2
)
{
	.reg .b32 	%r<2>;
	.reg .b64 	%rd<11>;
	.reg .b64 	%fd<4>;

	ld.param.u64 	%rd1, [_Z21SumVectorVectorKernelPdS_S__param_0];
	ld.param.u64 	%rd2, [_Z21SumVectorVectorKernelPdS_S__param_1];
	ld.param.u64 	%rd3, [_Z21SumVectorVectorKernelPdS_S__param_2];
	cvta.to.global.u64 	%rd4, %rd3;
	cvta.to.global.u64 	%rd5, %rd2;
	cvta.to.global.u64 	%rd6, %rd1;
	mov.u32 	%r1, %tid.y;
	mul.wide.u32 	%rd7, %r1, 8;
	add.s64 	%rd8, %rd6, %rd7;
	ld.global.f64 	%fd1, [%rd8];
	add.s64 	%rd9, %rd5, %rd7;
	ld.global.f64 	%fd2, [%rd9];
	add.f64 	%fd3, %fd1, %fd2;
	add.s64 	%rd10, %rd4, %rd7;
	st.global.f64 	[%rd10], %fd3;
	bar.sync 	0;
	ret;

}


// ===== COMPILED SASS (sm_100) =====

	.target	sm_100

	.elftype	@"ET_EXEC"


//--------------------- .note.nv.tkinfo           --------------------------
	.section	.note.nv.tkinfo,"",@"SHT_NOTE"
	.sectionflags	@"SHF_NOTE_NV_TKINFO"
	.tkinfo
        /*0018*/ 	.word	0x00000002
        /*0030*/ 	.string	""
        /*0030*/ 	.string	"ptxas"
        /*0030*/ 	.string	"Cuda compilation tools, release 13.0, V13.0.88"
        /*0030*/ 	.string	"Build cuda_13.0.r13.0/compiler.36424714_0"
        /*0030*/ 	.string	"-arch sm_100 -m 64 "



//--------------------- .note.nv.cuinfo           --------------------------
	.section	.note.nv.cuinfo,"",@"SHT_NOTE"
	.sectionflags	@"SHF_NOTE_NV_CUINFO"
        /*0018*/ 	.short	0x0002
        /*001a*/ 	.short	0x0064
        /*001c*/ 	.short	0x0082
	.zero		2


//--------------------- .nv.info                  --------------------------
	.section	.nv.info,"",@"SHT_CUDA_INFO"
	.align	4


	//----- nvinfo : EIATTR_REGCOUNT
	.align		4
        /*0000*/ 	.byte	0x04, 0x2f
        /*0002*/ 	.short	(.L_1 - .L_0)
	.align		4
.L_0:
        /*0004*/ 	.word	index@(_Z25productMatrixVectorKernelPiPPdS0_i)
        /*0008*/ 	.word	0x00000020


	//----- nvinfo : EIATTR_FRAME_SIZE
	.align		4
.L_1:
        /*000c*/ 	.byte	0x04, 0x11
        /*000e*/ 	.short	(.L_3 - .L_2)
	.align		4
.L_2:
        /*0010*/ 	.word	index@(_Z25productMatrixVectorKernelPiPPdS0_i)
        /*0014*/ 	.word	0x00000000


	//----- nvinfo : EIATTR_REGCOUNT
	.align		4
.L_3:
        /*0018*/ 	.byte	0x04, 0x2f
        /*001a*/ 	.short	(.L_5 - .L_4)
	.align		4
.L_4:
        /*001c*/ 	.word	index@(_Z21SumVectorVectorKernelPdS_S_)
        /*0020*/ 	.word	0x0000000e


	//----- nvinfo : EIATTR_FRAME_SIZE
	.align		4
.L_5:
        /*0024*/ 	.byte	0x04, 0x11
        /*0026*/ 	.short	(.L_7 - .L_6)
	.align		4
.L_6:
        /*0028*/ 	.word	index@(_Z21SumVectorVectorKernelPdS_S_)
        /*002c*/ 	.word	0x00000000


	//----- nvinfo : EIATTR_MIN_STACK_SIZE
	.align		4
.L_7:
        /*0030*/ 	.byte	0x04, 0x12
        /*0032*/ 	.short	(.L_9 - .L_8)
	.align		4
.L_8:
        /*0034*/ 	.word	index@(_Z21SumVectorVectorKernelPdS_S_)
        /*0038*/ 	.word	0x00000000


	//----- nvinfo : EIATTR_MIN_STACK_SIZE
	.align		4
.L_9:
        /*003c*/ 	.byte	0x04, 0x12
        /*003e*/ 	.short	(.L_11 - .L_10)
	.align		4
.L_10:
        /*0040*/ 	.word	index@(_Z25productMatrixVectorKernelPiPPdS0_i)
        /*0044*/ 	.word	0x00000000
.L_11:


//--------------------- .nv.compat                --------------------------
	.section	.nv.compat,"",@"SHT_CUDA_COMPAT_INFO"
	.align	4
        /*0000*/ 	.byte	0x02, 0x09, 0x00, 0x00, 0x02, 0x02, 0x01, 0x00, 0x02, 0x05, 0x05, 0x00, 0x03, 0x07, 0x01, 0x01
        /*0010*/ 	.byte	0x02, 0x03, 0x00, 0x00, 0x02, 0x06, 0x01, 0x00, 0x04, 0x0b, 0x08, 0x00, 0x01, 0x00, 0x00, 0x00
        /*0020*/ 	.byte	0x00, 0x00, 0x00, 0x00


//--------------------- .nv.info._Z21SumVectorVectorKernelPdS_S_ --------------------------
	.section	.nv.info._Z21SumVectorVectorKernelPdS_S_,"",@"SHT_CUDA_INFO"
	.sectionflags	@""
	.align	4


	//----- nvinfo : EIATTR_CUDA_API_VERSION
	.align		4
        /*0000*/ 	.byte	0x04, 0x37
        /*0002*/ 	.short	(.L_13 - .L_12)
.L_12:
        /*0004*/ 	.word	0x00000082


	//----- nvinfo : EIATTR_KPARAM_INFO
	.align		4
.L_13:
        /*0008*/ 	.byte	0x04, 0x17
        /*000a*/ 	.short	(.L_15 - .L_14)
.L_14:
        /*000c*/ 	.word	0x00000000
        /*0010*/ 	.short	0x0002
        /*0012*/ 	.short	0x0010
        /*0014*/ 	.byte	0x00, 0xf5, 0x21, 0x00


	//----- nvinfo : EIATTR_KPARAM_INFO
	.align		4
.L_15:
        /*0018*/ 	.byte	0x04, 0x17
        /*001a*/ 	.short	(.L_17 - .L_16)
.L_16:
        /*001c*/ 	.word	0x00000000
        /*0020*/ 	.short	0x0001
        /*0022*/ 	.short	0x0008
        /*0024*/ 	.byte	0x00, 0xf5, 0x21, 0x00


	//----- nvinfo : EIATTR_KPARAM_INFO
	.align		4
.L_17:
        /*0028*/ 	.byte	0x04, 0x17
        /*002a*/ 	.short	(.L_19 - .L_18)
.L_18:
        /*002c*/ 	.word	0x00000000
        /*0030*/ 	.short	0x0000
        /*0032*/ 	.short	0x0000
        /*0034*/ 	.byte	0x00, 0xf5, 0x21, 0x00


	//----- nvinfo : EIATTR_SPARSE_MMA_MASK
	.align		4
.L_19:
        /*0038*/ 	.byte	0x03, 0x50
        /*003a*/ 	.short	0x0000


	//----- nvinfo : EIATTR_MAXREG_COUNT
	.align		4
        /*003c*/ 	.byte	0x03, 0x1b
        /*003e*/ 	.short	0x00ff


	//----- nvinfo : EIATTR_NUM_BARRIERS
	.align		4
        /*0040*/ 	.byte	0x02, 0x4c
        /*0042*/ 	.byte	0x01
	.zero		1


	//----- nvinfo : EIATTR_MERCURY_ISA_VERSION
	.align		4
        /*0044*/ 	.byte	0x03, 0x5f
        /*0046*/ 	.short	0x0101


	//----- nvinfo : EIATTR_VRC_CTA_INIT_COUNT
	.align		4
        /*0048*/ 	.byte	0x02, 0x4a
	.zero		1
	.zero		1


	//----- nvinfo : EIATTR_EXIT_INSTR_OFFSETS
	.align		4
        /*004c*/ 	.byte	0x04, 0x1c
        /*004e*/ 	.short	(.L_21 - .L_20)


	//   ....[0]....
.L_20:
        /*0050*/ 	.word	0x000000e0


	//----- nvinfo : EIATTR_CBANK_PARAM_SIZE
	.align		4
.L_21:
        /*0054*/ 	.byte	0x03, 0x19
        /*0056*/ 	.short	0x0018


	//----- nvinfo : EIATTR_PARAM_CBANK
	.align		4
        /*0058*/ 	.byte	0x04, 0x0a
        /*005a*/ 	.short	(.L_23 - .L_22)
	.align		4
.L_22:
        /*005c*/ 	.word	index@(.nv.constant0._Z21SumVectorVectorKernelPdS_S_)
        /*0060*/ 	.short	0x0380
        /*0062*/ 	.short	0x0018


	//----- nvinfo : EIATTR_SW_WAR
	.align		4
.L_23:
        /*0064*/ 	.byte	0x04, 0x36
        /*0066*/ 	.short	(.L_25 - .L_24)
.L_24:
        /*0068*/ 	.word	0x00000008
.L_25:


//--------------------- .nv.info._Z25productMatrixVectorKernelPiPPdS0_i --------------------------
	.section	.nv.info._Z25productMatrixVectorKernelPiPPdS0_i,"",@"SHT_CUDA_INFO"
	.sectionflags	@""
	.align	4


	//----- nvinfo : EIATTR_CUDA_API_VERSION
	.align		4
        /*0000*/ 	.byte	0x04, 0x37
        /*0002*/ 	.short	(.L_27 - .L_26)
.L_26:
        /*0004*/ 	.word	0x00000082


	//----- nvinfo : EIATTR_KPARAM_INFO
	.align		4
.L_27:
        /*0008*/ 	.byte	0x04, 0x17
        /*000a*/ 	.short	(.L_29 - .L_28)
.L_28:
        /*000c*/ 	.word	0x00000000
        /*0010*/ 	.short	0x0003
        /*0012*/ 	.short	0x0018
        /*0014*/ 	.byte	0x00, 0xf0, 0x11, 0x00


	//----- nvinfo : EIATTR_KPARAM_INFO
	.align		4
.L_29:
        /*0018*/ 	.byte	0x04, 0x17
        /*001a*/ 	.short	(.L_31 - .L_30)
.L_30:
        /*001c*/ 	.word	0x00000000
        /*0020*/ 	.short	0x0002
        /*0022*/ 	.short	0x0010
        /*0024*/ 	.byte	0x00, 0xf5, 0x21, 0x00


	//----- nvinfo : EIATTR_KPARAM_INFO
	.align		4
.L_31:
        /*0028*/ 	.byte	0x04, 0x17
        /*002a*/ 	.short	(.L_33 - .L_32)
.L_32:
        /*002c*/ 	.word	0x00000000
        /*0030*/ 	.short	0x0001
        /*0032*/ 	.short	0x0008
        /*0034*/ 	.byte	0x00, 0xf5, 0x21, 0x00


	//----- nvinfo : EIATTR_KPARAM_INFO
	.align		4
.L_33:
        /*0038*/ 	.byte	0x04, 0x17
        /*003a*/ 	.short	(.L_35 - .L_34)
.L_34:
        /*003c*/ 	.word	0x00000000
        /*0040*/ 	.short	0x0000
        /*0042*/ 	.short	0x0000
        /*0044*/ 	.byte	0x00, 0xf5, 0x21, 0x00


	//----- nvinfo : EIATTR_SPARSE_MMA_MASK
	.align		4
.L_35:
        /*0048*/ 	.byte	0x03, 0x50
        /*004a*/ 	.short	0x0000


	//----- nvinfo : EIATTR_MAXREG_COUNT
	.align		4
        /*004c*/ 	.byte	0x03, 0x1b
        /*004e*/ 	.short	0x00ff


	//----- nvinfo : EIATTR_NUM_BARRIERS
	.align		4
        /*0050*/ 	.byte	0x02, 0x4c
        /*0052*/ 	.byte	0x01
	.zero		1


	//----- nvinfo : EIATTR_MERCURY_ISA_VERSION
	.align		4
        /*0054*/ 	.byte	0x03, 0x5f
        /*0056*/ 	.short	0x0101


	//----- nvinfo : EIATTR_VRC_CTA_INIT_COUNT
	.align		4
        /*0058*/ 	.byte	0x02, 0x4a
	.zero		1
	.zero		1


	//----- nvinfo : EIATTR_EXIT_INSTR_OFFSETS
	.align		4
        /*005c*/ 	.byte	0x04, 0x1c
        /*005e*/ 	.short	(.L_37 - .L_36)


	//   ....[0]....
.L_36:
        /*0060*/ 	.word	0x00000950


	//----- nvinfo : EIATTR_CBANK_PARAM_SIZE
	.align		4
.L_37:
        /*0064*/ 	.byte	0x03, 0x19
        /*0066*/ 	.short	0x001c


	//----- nvinfo : EIATTR_PARAM_CBANK
	.align		4
        /*0068*/ 	.byte	0x04, 0x0a
        /*006a*/ 	.short	(.L_39 - .L_38)
	.align		4
.L_38:
        /*006c*/ 	.word	index@(.nv.constant0._Z25productMatrixVectorKernelPiPPdS0_i)
        /*0070*/ 	.short	0x0380
        /*0072*/ 	.short	0x001c


	//----- nvinfo : EIATTR_SW_WAR
	.align		4
.L_39:
        /*0074*/ 	.byte	0x04, 0x36
        /*0076*/ 	.short	(.L_41 - .L_40)
.L_40:
        /*0078*/ 	.word	0x00000008
.L_41:


//--------------------- .nv.callgraph             --------------------------
	.section	.nv.callgraph,"",@"SHT_CUDA_CALLGRAPH"
	.align	4
	.sectionentsize	8
	.align		4
        /*0000*/ 	.word	0x00000000
	.align		4
        /*0004*/ 	.word	0xffffffff
	.align		4
        /*0008*/ 	.word	0x00000000
	.align		4
        /*000c*/ 	.word	0xfffffffe
	.align		4
        /*0010*/ 	.word	0x00000000
	.align		4
        /*0014*/ 	.word	0xfffffffd
	.align		4
        /*0018*/ 	.word	0x00000000
	.align		4
        /*001c*/ 	.word	0xfffffffc


//--------------------- .text._Z21SumVectorVectorKernelPdS_S_ --------------------------
	.section	.text._Z21SumVectorVectorKernelPdS_S_,"ax",@progbits
	.align	128
        .global         _Z21SumVectorVectorKernelPdS_S_
        .type           _Z21SumVectorVectorKernelPdS_S_,@function
        .size           _Z21SumVectorVectorKernelPdS_S_,(.L_x_6 - _Z21SumVectorVectorKernelPdS_S_)
        .other          _Z21SumVectorVectorKernelPdS_S_,@"STO_CUDA_ENTRY STV_DEFAULT"
_Z21SumVectorVectorKernelPdS_S_:
.text._Z21SumVectorVectorKernelPdS_S_:
[----:B------:R-:W-:Y:S01]  /*0000*/  LDC R1, c[0x0][0x37c] ;  /* 0x0000df00ff017b82 */ /* 0x000fe20000000800 */
[----:B------:R-:W0:Y:S07]  /*0010*/  S2R R11, SR_TID.Y ;  /* 0x00000000000b7919 */ /* 0x000e2e0000002200 */
[----:B------:R-:W0:Y:S01]  /*0020*/  LDC.64 R2, c[0x0][0x380] ;  /* 0x0000e000ff027b82 */ /* 0x000e220000000a00 */
[----:B------:R-:W1:Y:S07]  /*0030*/  LDCU.64 UR4, c[0x0][0x358] ;  /* 0x00006b00ff0477ac */ /* 0x000e6e0008000a00 */
[----:B------:R-:W2:Y:S08]  /*0040*/  LDC.64 R4, c[0x0][0x388] ;  /* 0x0000e200ff047b82 */ /* 0x000eb00000000a00 */
[----:B------:R-:W3:Y:S01]  /*0050*/  LDC.64 R8, c[0x0][0x390] ;  /* 0x0000e400ff087b82 */ /* 0x000ee20000000a00 */
[----:B0-----:R-:W-:-:S04]  /*0060*/  IMAD.WIDE.U32 R2, R11, 0x8, R2 ;  /* 0x000000080b027825 */ /* 0x001fc800078e0002 */
[C---:B--2---:R-:W-:Y:S02]  /*0070*/  IMAD.WIDE.U32 R4, R11.reuse, 0x8, R4 ;  /* 0x000000080b047825 */ /* 0x044fe400078e0004 */
[----:B-1----:R-:W2:Y:S04]  /*0080*/  LDG.E.64 R2, desc[UR4][R2.64] ;  /* 0x0000000402027981 */ /* 0x002ea8000c1e1b00 */
[----:B------:R-:W2:Y:S01]  /*0090*/  LDG.E.64 R4, desc[UR4][R4.64] ;  /* 0x0000000404047981 */ /* 0x000ea2000c1e1b00 */
[----:B---3--:R-:W-:Y:S01]  /*00a0*/  IMAD.WIDE.U32 R8, R11, 0x8, R8 ;  /* 0x000000080b087825 */ /* 0x008fe200078e0008 */
[----:B--2---:R-:W-:-:S07]  /*00b0*/  DADD R6, R2, R4 ;  /* 0x0000000002067229 */ /* 0x004fce0000000004 */
[----:B------:R-:W-:Y:S01]  /*00c0*/  STG.E.64 desc[UR4][R8.64], R6 ;  /* 0x0000000608007986 */ /* 0x000fe2000c101b04 */
[----:B------:R-:W-:Y:S06]  /*00d0*/  BAR.SYNC.DEFER_BLOCKING 0x0 ;  /* 0x0000000000007b1d */ /* 0x000fec0000010000 */
[----:B------:R-:W-:Y:S05]  /*00e0*/  EXIT ;  /* 0x000000000000794d */ /* 0x000fea0003800000 */
.L_x_0:
[----:B------:R-:W-:-:S00]  /*00f0*/  BRA `(.L_x_0) ;  /* 0xfffffffc00fc7947 */ /* 0x000fc0000383ffff */
[----:B------:R-:W-:-:S00]  /*0100*/  NOP ;  /* 0x0000000000007918 */ /* 0x000fc00000000000 */
[----:B------:R-:W-:-:S00]  /*0110*/  NOP ;  /* 0x0000000000007918 */ /* 0x000fc00000000000 */
[----:B------:R-:W-:-:S00]  /*0120*/  NOP ;  /* 0x0000000000007918 */ /* 0x000fc00000000000 */
[----:B------:R-:W-:-:S00]  /*0130*/  NOP ;  /* 0x0000000000007918 */ /* 0x000fc00000000000 */
[----:B------:R-:W-:-:S00]  /*0140*/  NOP ;  /* 0x0000000000007918 */ /* 0x000fc00000000000 */
[----:B------:R-:W-:-:S00]  /*0150*/  NOP ;  /* 0x0000000000007918 */ /* 0x000fc00000000000 */
[----:B------:R-:W-:-:S00]  /*0160*/  NOP ;  /* 0x0000000000007918 */ /* 0x000fc00000000000 */
[----:B------:R-:W-:-:S00]  /*0170*/  NOP ;  /* 0x0000000000007918 */ /* 0x000fc00000000000 */
.L_x_6:


//--------------------- .text._Z25productMatrixVectorKernelPiPPdS0_i --------------------------
	.section	.text._Z25productMatrixVectorKernelPiPPdS0_i,"ax",@progbits
	.align	128
        .global         _Z25productMatrixVectorKernelPiPPdS0_i
        .type           _Z25productMatrixVectorKernelPiPPdS0_i,@function
        .size           _Z25productMatrixVectorKernelPiPPdS0_i,(.L_x_7 - _Z25productMatrixVectorKernelPiPPdS0_i)
        .other          _Z25productMatrixVectorKernelPiPPdS0_i,@"STO_CUDA_ENTRY STV_DEFAULT"
_Z25productMatrixVectorKernelPiPPdS0_i:
.text._Z25productMatrixVectorKernelPiPPdS0_i:
[----:B------:R-:W-:Y:S08]  /*0000*/  LDC R1, c[0x0][0x37c] ;  /* 0x0000df00ff017b82 */ /* 0x000ff00000000800 */
[----:B------:R-:W0:Y:S01]  /*0010*/  LDC R0, c[0x0][0x398] ;  /* 0x0000e600ff007b82 */ /* 0x000e220000000800 */
[----:B------:R-:W1:Y:S01]  /*0020*/  S2R R2, SR_TID.Y ;  /* 0x0000000000027919 */ /* 0x000e620000002200 */
[----:B------:R-:W2:Y:S01]  /*0030*/  LDCU.64 UR12, c[0x0][0x358] ;  /* 0x00006b00ff0c77ac */ /* 0x000ea20008000a00 */
[----:B------:R-:W-:-:S02]  /*0040*/  CS2R R14, SRZ ;  /* 0x00000000000e7805 */ /* 0x000fc4000001ff00 */
[----:B0-----:R-:W-:-:S13]  /*0050*/  ISETP.GE.AND P0, PT, R0, 0x1, PT ;  /* 0x000000010000780c */ /* 0x001fda0003f06270 */
[----:B-12---:R-:W-:Y:S05]  /*0060*/  @!P0 BRA `(.L_x_1) ;  /* 0x0000000800288947 */ /* 0x006fea0003800000 */
[C---:B------:R-:W-:Y:S01]  /*0070*/  ISETP.GE.U32.AND P1, PT, R0.reuse, 0x8, PT ;  /* 0x000000080000780c */ /* 0x040fe20003f26070 */
[----:B------:R-:W-:Y:S01]  /*0080*/  HFMA2 R4, -RZ, RZ, 0, 0 ;  /* 0x00000000ff047431 */ /* 0x000fe200000001ff */
[----:B------:R-:W-:Y:S02]  /*0090*/  LOP3.LUT R3, R0, 0x7, RZ, 0xc0, !PT ;  /* 0x0000000700037812 */ /* 0x000fe400078ec0ff */
[----:B------:R-:W-:Y:S02]  /*00a0*/  CS2R R14, SRZ ;  /* 0x00000000000e7805 */ /* 0x000fe4000001ff00 */
[----:B------:R-:W-:-:S07]  /*00b0*/  ISETP.NE.AND P0, PT, R3, RZ, PT ;  /* 0x000000ff0300720c */ /* 0x000fce0003f05270 */
[----:B------:R-:W-:Y:S06]  /*00c0*/  @!P1 BRA `(.L_x_2) ;  /* 0x00000004000c9947 */ /* 0x000fec0003800000 */
[----:B------:R-:W0:Y:S01]  /*00d0*/  LDCU.128 UR8, c[0x0][0x380] ;  /* 0x00007000ff0877ac */ /* 0x000e220008000c00 */
[----:B------:R-:W-:Y:S02]  /*00e0*/  LOP3.LUT R4, R0, 0x7ffffff8, RZ, 0xc0, !PT ;  /* 0x7ffffff800047812 */ /* 0x000fe400078ec0ff */
[----:B------:R-:W-:Y:S02]  /*00f0*/  CS2R R14, SRZ ;  /* 0x00000000000e7805 */ /* 0x000fe4000001ff00 */
[----:B------:R-:W-:Y:S01]  /*0100*/  IADD3 R24, PT, PT, -R4, RZ, RZ ;  /* 0x000000ff04187210 */ /* 0x000fe20007ffe1ff */
[----:B0-----:R-:W-:Y:S02]  /*0110*/  UIADD3 UR6, UP0, UPT, UR8, 0x10, URZ ;  /* 0x0000001008067890 */ /* 0x001fe4000ff1e0ff */
[----:B------:R-:W-:Y:S02]  /*0120*/  UIADD3 UR4, UP1, UPT, UR10, 0x20, URZ ;  /* 0x000000200a047890 */ /* 0x000fe4000ff3e0ff */
[----:B------:R-:W-:-:S02]  /*0130*/  UIADD3.X UR7, UPT, UPT, URZ, UR9, URZ, UP0, !UPT ;  /* 0x00000009ff077290 */ /* 0x000fc400087fe4ff */
[----:B------:R-:W-:Y:S01]  /*0140*/  UIADD3.X UR5, UPT, UPT, URZ, UR11, URZ, UP1, !UPT ;  /* 0x0000000bff057290 */ /* 0x000fe20008ffe4ff */
[----:B------:R-:W-:Y:S01]  /*0150*/  IMAD.U32 R6, RZ, RZ, UR6 ;  /* 0x00000006ff067e24 */ /* 0x000fe2000f8e00ff */
[----:B------:R-:W-:Y:S02]  /*0160*/  MOV R10, UR4 ;  /* 0x00000004000a7c02 */ /* 0x000fe40008000f00 */
[----:B------:R-:W-:Y:S02]  /*0170*/  MOV R7, UR7 ;  /* 0x0000000700077c02 */ /* 0x000fe40008000f00 */
[----:B------:R-:W-:-:S07]  /*0180*/  IMAD.U32 R11, RZ, RZ, UR5 ;  /* 0x00000005ff0b7e24 */ /* 0x000fce000f8e00ff */
.L_x_3:
[----:B------:R-:W2:Y:S04]  /*0190*/  LDG.E.64 R12, desc[UR12][R10.64+-0x20] ;  /* 0xffffe00c0a0c7981 */ /* 0x000ea8000c1e1b00 */
[----:B------:R-:W3:Y:S04]  /*01a0*/  LDG.E.64 R8, desc[UR12][R10.64+-0x18] ;  /* 0xffffe80c0a087981 */ /* 0x000ee8000c1e1b00 */
[----:B------:R-:W4:Y:S04]  /*01b0*/  LDG.E R5, desc[UR12][R6.64+-0x10] ;  /* 0xfffff00c06057981 */ /* 0x000f28000c1e1900 */
[----:B------:R-:W5:Y:S04]  /*01c0*/  LDG.E.64 R20, desc[UR12][R10.64+-0x10] ;  /* 0xfffff00c0a147981 */ /* 0x000f68000c1e1b00 */
[----:B------:R-:W5:Y:S04]  /*01d0*/  LDG.E R25, desc[UR12][R6.64+-0xc] ;  /* 0xfffff40c06197981 */ /* 0x000f68000c1e1900 */
[----:B------:R-:W5:Y:S04]  /*01e0*/  LDG.E.64 R18, desc[UR12][R10.64+-0x8] ;  /* 0xfffff80c0a127981 */ /* 0x000f68000c1e1b00 */
[----:B------:R-:W5:Y:S04]  /*01f0*/  LDG.E R28, desc[UR12][R6.64+-0x8] ;  /* 0xfffff80c061c7981 */ /* 0x000f68000c1e1900 */
[----:B------:R-:W5:Y:S04]  /*0200*/  LDG.E R27, desc[UR12][R6.64+-0x4] ;  /* 0xfffffc0c061b7981 */ /* 0x000f68000c1e1900 */
[----:B------:R-:W5:Y:S01]  /*0210*/  LDG.E R26, desc[UR12][R6.64+0x4] ;  /* 0x0000040c061a7981 */ /* 0x000f62000c1e1900 */
[----:B--2---:R-:W-:-:S05]  /*0220*/  IMAD.WIDE.U32 R22, R2, 0x8, R12 ;  /* 0x0000000802167825 */ /* 0x004fca00078e000c */
[----:B------:R-:W2:Y:S01]  /*0230*/  LDG.E.64 R16, desc[UR12][R22.64] ;  /* 0x0000000c16107981 */ /* 0x000ea2000c1e1b00 */
[----:B---3--:R-:W-:-:S06]  /*0240*/  IMAD.WIDE.U32 R8, R2, 0x8, R8 ;  /* 0x0000000802087825 */ /* 0x008fcc00078e0008 */
[----:B------:R-:W3:Y:S01]  /*0250*/  LDG.E.64 R8, desc[UR12][R8.64] ;  /* 0x0000000c08087981 */ /* 0x000ee2000c1e1b00 */
[----:B----4-:R0:W2:Y:S01]  /*0260*/  I2F.F64 R12, R5 ;  /* 0x00000005000c7312 */ /* 0x0100a20000201c00 */
[C---:B-----5:R-:W-:Y:S02]  /*0270*/  IMAD.WIDE.U32 R20, R2.reuse, 0x8, R20 ;  /* 0x0000000802147825 */ /* 0x060fe400078e0014 */
[----:B------:R-:W4:Y:S04]  /*0280*/  LDG.E.64 R22, desc[UR12][R10.64+0x8] ;  /* 0x0000080c0a167981 */ /* 0x000f28000c1e1b00 */
[----:B------:R-:W5:Y:S01]  /*0290*/  LDG.E.64 R20, desc[UR12][R20.64] ;  /* 0x0000000c14147981 */ /* 0x000f62000c1e1b00 */
[----:B------:R-:W-:Y:S01]  /*02a0*/  IMAD.WIDE.U32 R18, R2, 0x8, R18 ;  /* 0x0000000802127825 */ /* 0x000fe200078e0012 */
[----:B------:R-:W-:Y:S02]  /*02b0*/  I2F.F64 R28, R28 ;  /* 0x0000001c001c7312 */ /* 0x000fe40000201c00 */
[----:B0-----:R-:W4:Y:S04]  /*02c0*/  LDG.E R5, desc[UR12][R6.64] ;  /* 0x0000000c06057981 */ /* 0x001f28000c1e1900 */
[----:B------:R-:W4:Y:S01]  /*02d0*/  LDG.E.64 R18, desc[UR12][R18.64] ;  /* 0x0000000c12127981 */ /* 0x000f22000c1e1b00 */
[----:B--2---:R-:W-:-:S03]  /*02e0*/  DFMA R16, R12, R16, R14 ;  /* 0x000000100c10722b */ /* 0x004fc6000000000e */
[----:B------:R-:W2:Y:S01]  /*02f0*/  LDG.E.64 R14, desc[UR12][R10.64] ;  /* 0x0000000c0a0e7981 */ /* 0x000ea2000c1e1b00 */
[----:B------:R0:W3:Y:S03]  /*0300*/  I2F.F64 R12, R25 ;  /* 0x00000019000c7312 */ /* 0x0000e60000201c00 */
[----:B0-----:R0:W2:Y:S01]  /*0310*/  LDG.E R25, desc[UR12][R6.64+0x8] ;  /* 0x0000080c06197981 */ /* 0x0010a2000c1e1900 */
[----:B---3--:R-:W-:-:S03]  /*0320*/  DFMA R16, R12, R8, R16 ;  /* 0x000000080c10722b */ /* 0x008fc60000000010 */
[----:B------:R-:W3:Y:S04]  /*0330*/  LDG.E.64 R8, desc[UR12][R10.64+0x10] ;  /* 0x0000100c0a087981 */ /* 0x000ee8000c1e1b00 */
[----:B------:R-:W3:Y:S01]  /*0340*/  LDG.E.64 R12, desc[UR12][R10.64+0x18] ;  /* 0x0000180c0a0c7981 */ /* 0x000ee2000c1e1b00 */
[----:B-----5:R-:W-:Y:S02]  /*0350*/  DFMA R20, R28, R20, R16 ;  /* 0x000000141c14722b */ /* 0x020fe40000000010 */
[----:B------:R-:W1:Y:S01]  /*0360*/  I2F.F64 R16, R27 ;  /* 0x0000001b00107312 */ /* 0x000e620000201c00 */
[----:B----4-:R-:W-:-:S06]  /*0370*/  IMAD.WIDE.U32 R22, R2, 0x8, R22 ;  /* 0x0000000802167825 */ /* 0x010fcc00078e0016 */
[----:B------:R-:W4:Y:S01]  /*0380*/  LDG.E.64 R22, desc[UR12][R22.64] ;  /* 0x0000000c16167981 */ /* 0x000f22000c1e1b00 */
[----:B-1----:R-:W-:-:S03]  /*0390*/  DFMA R16, R16, R18, R20 ;  /* 0x000000121010722b */ /* 0x002fc60000000014 */
[----:B------:R-:W5:Y:S01]  /*03a0*/  LDG.E R18, desc[UR12][R6.64+0xc] ;  /* 0x00000c0c06127981 */ /* 0x000f62000c1e1900 */
[----:B--2---:R-:W-:-:S06]  /*03b0*/  IMAD.WIDE.U32 R14, R2, 0x8, R14 ;  /* 0x00000008020e7825 */ /* 0x004fcc00078e000e */
[----:B------:R-:W2:Y:S01]  /*03c0*/  LDG.E.64 R14, desc[UR12][R14.64] ;  /* 0x0000000c0e0e7981 */ /* 0x000ea2000c1e1b00 */
[----:B---3--:R-:W-:-:S04]  /*03d0*/  IMAD.WIDE.U32 R8, R2, 0x8, R8 ;  /* 0x0000000802087825 */ /* 0x008fc800078e0008 */
[----:B------:R-:W-:Y:S02]  /*03e0*/  IMAD.WIDE.U32 R12, R2, 0x8, R12 ;  /* 0x00000008020c7825 */ /* 0x000fe400078e000c */
[----:B------:R-:W3:Y:S04]  /*03f0*/  LDG.E.64 R8, desc[UR12][R8.64] ;  /* 0x0000000c08087981 */ /* 0x000ee8000c1e1b00 */
[----:B------:R-:W3:Y:S01]  /*0400*/  LDG.E.64 R12, desc[UR12][R12.64] ;  /* 0x0000000c0c0c7981 */ /* 0x000ee2000c1e1b00 */
[----:B------:R-:W2:Y:S08]  /*0410*/  I2F.F64 R20, R5 ;  /* 0x0000000500147312 */ /* 0x000eb00000201c00 */
[----:B------:R-:W4:Y:S01]  /*0420*/  I2F.F64 R26, R26 ;  /* 0x0000001a001a7312 */ /* 0x000f220000201c00 */
[----:B------:R-:W-:-:S04]  /*0430*/  IADD3 R24, PT, PT, R24, 0x8, RZ ;  /* 0x0000000818187810 */ /* 0x000fc80007ffe0ff */
[----:B------:R-:W-:-:S03]  /*0440*/  ISETP.NE.AND P1, PT, R24, RZ, PT ;  /* 0x000000ff1800720c */ /* 0x000fc60003f25270 */
[----:B-----5:R-:W-:Y:S01]  /*0450*/  I2F.F64 R18, R18 ;  /* 0x0000001200127312 */ /* 0x020fe20000201c00 */
[----:B------:R-:W-:Y:S02]  /*0460*/  IADD3 R10, P3, PT, R10, 0x40, RZ ;  /* 0x000000400a0a7810 */ /* 0x000fe40007f7e0ff */
[----:B0-----:R-:W-:-:S03]  /*0470*/  IADD3 R6, P2, PT, R6, 0x20, RZ ;  /* 0x0000002006067810 */ /* 0x001fc60007f5e0ff */
[----:B------:R-:W-:Y:S01]  /*0480*/  IMAD.X R11, RZ, RZ, R11, P3 ;  /* 0x000000ffff0b7224 */ /* 0x000fe200018e060b */
[----:B------:R-:W-:Y:S01]  /*0490*/  IADD3.X R7, PT, PT, RZ, R7, RZ, P2, !PT ;  /* 0x00000007ff077210 */ /* 0x000fe200017fe4ff */
[----:B--2---:R-:W-:Y:S01]  /*04a0*/  DFMA R14, R20, R14, R16 ;  /* 0x0000000e140e722b */ /* 0x004fe20000000010 */
[----:B------:R-:W3:Y:S07]  /*04b0*/  I2F.F64 R16, R25 ;  /* 0x0000001900107312 */ /* 0x000eee0000201c00 */
[----:B----4-:R-:W-:-:S08]  /*04c0*/  DFMA R14, R26, R22, R14 ;  /* 0x000000161a0e722b */ /* 0x010fd0000000000e */
[----:B---3--:R-:W-:-:S08]  /*04d0*/  DFMA R14, R16, R8, R14 ;  /* 0x00000008100e722b */ /* 0x008fd0000000000e */
[----:B------:R-:W-:Y:S01]  /*04e0*/  DFMA R14, R18, R12, R14 ;  /* 0x0000000c120e722b */ /* 0x000fe2000000000e */
[----:B------:R-:W-:Y:S10]  /*04f0*/  @P1 BRA `(.L_x_3) ;  /* 0xfffffffc00241947 */ /* 0x000ff4000383ffff */
.L_x_2:
[----:B------:R-:W-:Y:S05]  /*0500*/  @!P0 BRA `(.L_x_1) ;  /* 0x0000000400008947 */ /* 0x000fea0003800000 */
[----:B------:R-:W-:Y:S02]  /*0510*/  ISETP.GE.U32.AND P0, PT, R3, 0x4, PT ;  /* 0x000000040300780c */ /* 0x000fe40003f06070 */
[----:B------:R-:W-:-:S04]  /*0520*/  LOP3.LUT R22, R0, 0x3, RZ, 0xc0, !PT ;  /* 0x0000000300167812 */ /* 0x000fc800078ec0ff */
[----:B------:R-:W-:-:S07]  /*0530*/  ISETP.NE.AND P1, PT, R22, RZ, PT ;  /* 0x000000ff1600720c */ /* 0x000fce0003f25270 */
[----:B------:R-:W-:Y:S06]  /*0540*/  @!P0 BRA `(.L_x_4) ;  /* 0x0000000000748947 */ /* 0x000fec0003800000 */
[----:B------:R-:W0:Y:S08]  /*0550*/  LDC.64 R20, c[0x0][0x388] ;  /* 0x0000e200ff147b82 */ /* 0x000e300000000a00 */
[----:B------:R-:W1:Y:S01]  /*0560*/  LDC.64 R16, c[0x0][0x380] ;  /* 0x0000e000ff107b82 */ /* 0x000e620000000a00 */
[----:B0-----:R-:W-:-:S05]  /*0570*/  IMAD.WIDE.U32 R20, R4, 0x8, R20 ;  /* 0x0000000804147825 */ /* 0x001fca00078e0014 */
[----:B------:R-:W2:Y:S04]  /*0580*/  LDG.E.64 R6, desc[UR12][R20.64] ;  /* 0x0000000c14067981 */ /* 0x000ea8000c1e1b00 */
[----:B------:R-:W3:Y:S04]  /*0590*/  LDG.E.64 R10, desc[UR12][R20.64+0x8] ;  /* 0x0000080c140a7981 */ /* 0x000ee8000c1e1b00 */
[----:B------:R-:W4:Y:S04]  /*05a0*/  LDG.E.64 R12, desc[UR12][R20.64+0x10] ;  /* 0x0000100c140c7981 */ /* 0x000f28000c1e1b00 */
[----:B------:R-:W5:Y:S01]  /*05b0*/  LDG.E.64 R8, desc[UR12][R20.64+0x18] ;  /* 0x0000180c14087981 */ /* 0x000f62000c1e1b00 */
[----:B-1----:R-:W-:-:S05]  /*05c0*/  IMAD.WIDE.U32 R16, R4, 0x4, R16 ;  /* 0x0000000404107825 */ /* 0x002fca00078e0010 */
[----:B------:R-:W5:Y:S04]  /*05d0*/  LDG.E R18, desc[UR12][R16.64] ;  /* 0x0000000c10127981 */ /* 0x000f68000c1e1900 */
[----:B------:R-:W5:Y:S04]  /*05e0*/  LDG.E R5, desc[UR12][R16.64+0x4] ;  /* 0x0000040c10057981 */ /* 0x000f68000c1e1900 */
[----:B------:R-:W5:Y:S04]  /*05f0*/  LDG.E R3, desc[UR12][R16.64+0x8] ;  /* 0x0000080c10037981 */ /* 0x000f68000c1e1900 */
[----:B------:R-:W5:Y:S01]  /*0600*/  LDG.E R19, desc[UR12][R16.64+0xc] ;  /* 0x00000c0c10137981 */ /* 0x000f62000c1e1900 */
[----:B--2---:R-:W-:-:S04]  /*0610*/  IMAD.WIDE.U32 R6, R2, 0x8, R6 ;  /* 0x0000000802067825 */ /* 0x004fc800078e0006 */
[C---:B---3--:R-:W-:Y:S02]  /*0620*/  IMAD.WIDE.U32 R10, R2.reuse, 0x8, R10 ;  /* 0x00000008020a7825 */ /* 0x048fe400078e000a */
[----:B------:R-:W2:Y:S02]  /*0630*/  LDG.E.64 R6, desc[UR12][R6.64] ;  /* 0x0000000c06067981 */ /* 0x000ea4000c1e1b00 */
[C---:B----4-:R-:W-:Y:S02]  /*0640*/  IMAD.WIDE.U32 R12, R2.reuse, 0x8, R12 ;  /* 0x00000008020c7825 */ /* 0x050fe400078e000c */
[----:B------:R-:W3:Y:S02]  /*0650*/  LDG.E.64 R10, desc[UR12][R10.64] ;  /* 0x0000000c0a0a7981 */ /* 0x000ee4000c1e1b00 */
[----:B-----5:R-:W-:Y:S02]  /*0660*/  IMAD.WIDE.U32 R8, R2, 0x8, R8 ;  /* 0x0000000802087825 */ /* 0x020fe400078e0008 */
[----:B------:R-:W4:Y:S04]  /*0670*/  LDG.E.64 R12, desc[UR12][R12.64] ;  /* 0x0000000c0c0c7981 */ /* 0x000f28000c1e1b00 */
[----:B------:R-:W5:Y:S01]  /*0680*/  LDG.E.64 R8, desc[UR12][R8.64] ;  /* 0x0000000c08087981 */ /* 0x000f62000c1e1b00 */
[----:B------:R-:W2:Y:S08]  /*0690*/  I2F.F64 R24, R18 ;  /* 0x0000001200187312 */ /* 0x000eb00000201c00 */
[----:B------:R-:W3:Y:S01]  /*06a0*/  I2F.F64 R20, R5 ;  /* 0x0000000500147312 */ /* 0x000ee20000201c00 */
[----:B------:R-:W-:Y:S01]  /*06b0*/  IADD3 R4, PT, PT, R4, 0x4, RZ ;  /* 0x0000000404047810 */ /* 0x000fe20007ffe0ff */
[----:B--2---:R-:W-:-:S06]  /*06c0*/  DFMA R6, R24, R6, R14 ;  /* 0x000000061806722b */ /* 0x004fcc000000000e */
[----:B------:R-:W4:Y:S02]  /*06d0*/  I2F.F64 R14, R3 ;  /* 0x00000003000e7312 */ /* 0x000f240000201c00 */
[----:B---3--:R-:W-:-:S06]  /*06e0*/  DFMA R6, R20, R10, R6 ;  /* 0x0000000a1406722b */ /* 0x008fcc0000000006 */
[----:B------:R-:W5:Y:S02]  /*06f0*/  I2F.F64 R10, R19 ;  /* 0x00000013000a7312 */ /* 0x000f640000201c00 */
[----:B----4-:R-:W-:-:S08]  /*0700*/  DFMA R14, R14, R12, R6 ;  /* 0x0000000c0e0e722b */ /* 0x010fd00000000006 */
[----:B-----5:R-:W-:-:S11]  /*0710*/  DFMA R14, R10, R8, R14 ;  /* 0x000000080a0e722b */ /* 0x020fd6000000000e */
.L_x_4:
[----:B------:R-:W-:Y:S05]  /*0720*/  @!P1 BRA `(.L_x_1) ;  /* 0x0000000000789947 */ /* 0x000fea0003800000 */
[----:B------:R-:W0:Y:S01]  /*0730*/  LDC.64 R8, c[0x0][0x388] ;  /* 0x0000e200ff087b82 */ /* 0x000e220000000a00 */
[----:B------:R-:W-:Y:S02]  /*0740*/  ISETP.NE.AND P0, PT, R22, 0x1, PT ;  /* 0x000000011600780c */ /* 0x000fe40003f05270 */
[----:B------:R-:W-:-:S04]  /*0750*/  LOP3.LUT R0, R0, 0x1, RZ, 0xc0, !PT ;  /* 0x0000000100007812 */ /* 0x000fc800078ec0ff */
[----:B------:R-:W-:Y:S01]  /*0760*/  ISETP.NE.U32.AND P1, PT, R0, 0x1, PT ;  /* 0x000000010000780c */ /* 0x000fe20003f25070 */
[----:B------:R-:W1:Y:S08]  /*0770*/  LDC.64 R6, c[0x0][0x380] ;  /* 0x0000e000ff067b82 */ /* 0x000e700000000a00 */
[----:B------:R-:W2:Y:S01]  /*0780*/  LDC.64 R18, c[0x0][0x388] ;  /* 0x0000e200ff127b82 */ /* 0x000ea20000000a00 */
[----:B0-----:R-:W-:-:S07]  /*0790*/  @P0 IMAD.WIDE.U32 R16, R4, 0x8, R8 ;  /* 0x0000000804100825 */ /* 0x001fce00078e0008 */
[----:B------:R-:W0:Y:S01]  /*07a0*/  LDC.64 R20, c[0x0][0x380] ;  /* 0x0000e000ff147b82 */ /* 0x000e220000000a00 */
[----:B------:R-:W3:Y:S01]  /*07b0*/  @P0 LDG.E.64 R10, desc[UR12][R16.64] ;  /* 0x0000000c100a0981 */ /* 0x000ee2000c1e1b00 */
[C---:B-1----:R-:W-:Y:S01]  /*07c0*/  @P0 IMAD.WIDE.U32 R12, R4.reuse, 0x4, R6 ;  /* 0x00000004040c0825 */ /* 0x042fe200078e0006 */
[----:B------:R-:W-:Y:S02]  /*07d0*/  @P0 IADD3 R4, PT, PT, R4, 0x2, RZ ;  /* 0x0000000204040810 */ /* 0x000fe40007ffe0ff */
[----:B------:R-:W4:Y:S04]  /*07e0*/  @P0 LDG.E.64 R8, desc[UR12][R16.64+0x8] ;  /* 0x0000080c10080981 */ /* 0x000f28000c1e1b00 */
[----:B------:R-:W5:Y:S01]  /*07f0*/  @P0 LDG.E R0, desc[UR12][R12.64] ;  /* 0x0000000c0c000981 */ /* 0x000f62000c1e1900 */
[----:B--2---:R-:W-:-:S03]  /*0800*/  @!P1 IMAD.WIDE.U32 R6, R4, 0x8, R18 ;  /* 0x0000000804069825 */ /* 0x004fc600078e0012 */
[----:B------:R-:W2:Y:S04]  /*0810*/  @P0 LDG.E R3, desc[UR12][R12.64+0x4] ;  /* 0x0000040c0c030981 */ /* 0x000ea8000c1e1900 */
[----:B------:R-:W5:Y:S01]  /*0820*/  @!P1 LDG.E.64 R6, desc[UR12][R6.64] ;  /* 0x0000000c06069981 */ /* 0x000f62000c1e1b00 */
[----:B---3--:R-:W-:-:S04]  /*0830*/  @P0 IMAD.WIDE.U32 R18, R2, 0x8, R10 ;  /* 0x0000000802120825 */ /* 0x008fc800078e000a */
[----:B0-----:R-:W-:Y:S02]  /*0840*/  @!P1 IMAD.WIDE.U32 R10, R4, 0x4, R20 ;  /* 0x00000004040a9825 */ /* 0x001fe400078e0014 */
[----:B------:R-:W3:Y:S02]  /*0850*/  @P0 LDG.E.64 R4, desc[UR12][R18.64] ;  /* 0x0000000c12040981 */ /* 0x000ee4000c1e1b00 */
[C---:B----4-:R-:W-:Y:S02]  /*0860*/  @P0 IMAD.WIDE.U32 R20, R2.reuse, 0x8, R8 ;  /* 0x0000000802140825 */ /* 0x050fe400078e0008 */
[----:B------:R-:W4:Y:S04]  /*0870*/  @!P1 LDG.E R10, desc[UR12][R10.64] ;  /* 0x0000000c0a0a9981 */ /* 0x000f28000c1e1900 */
[----:B------:R-:W4:Y:S01]  /*0880*/  @P0 LDG.E.64 R20, desc[UR12][R20.64] ;  /* 0x0000000c14140981 */ /* 0x000f22000c1e1b00 */
[----:B-----5:R-:W-:-:S06]  /*0890*/  @!P1 IMAD.WIDE.U32 R8, R2, 0x8, R6 ;  /* 0x0000000802089825 */ /* 0x020fcc00078e0006 */
[----:B------:R-:W5:Y:S01]  /*08a0*/  @!P1 LDG.E.64 R8, desc[UR12][R8.64] ;  /* 0x0000000c08089981 */ /* 0x000f62000c1e1b00 */
[----:B------:R-:W3:Y:S08]  /*08b0*/  @P0 I2F.F64 R6, R0 ;  /* 0x0000000000060312 */ /* 0x000ef00000201c00 */
[----:B--2---:R-:W0:Y:S01]  /*08c0*/  @P0 I2F.F64 R16, R3 ;  /* 0x0000000300100312 */ /* 0x004e220000201c00 */
[----:B---3--:R-:W-:-:S07]  /*08d0*/  @P0 DFMA R6, R6, R4, R14 ;  /* 0x000000040606022b */ /* 0x008fce000000000e */
[----:B----4-:R-:W5:Y:S01]  /*08e0*/  @!P1 I2F.F64 R4, R10 ;  /* 0x0000000a00049312 */ /* 0x010f620000201c00 */
[----:B0-----:R-:W-:-:S08]  /*08f0*/  @P0 DFMA R14, R16, R20, R6 ;  /* 0x00000014100e022b */ /* 0x001fd00000000006 */
[----:B-----5:R-:W-:-:S11]  /*0900*/  @!P1 DFMA R14, R4, R8, R14 ;  /* 0x00000008040e922b */ /* 0x020fd6000000000e */
.L_x_1:
[----:B------:R-:W0:Y:S02]  /*0910*/  LDC.64 R4, c[0x0][0x390] ;  /* 0x0000e400ff047b82 */ /* 0x000e240000000a00 */
[----:B0-----:R-:W-:-:S05]  /*0920*/  IMAD.WIDE.U32 R2, R2, 0x8, R4 ;  /* 0x0000000802027825 */ /* 0x001fca00078e0004 */
[----:B------:R-:W-:Y:S01]  /*0930*/  STG.E.64 desc[UR12][R2.64], R14 ;  /* 0x0000000e02007986 */ /* 0x000fe2000c101b0c */
[----:B------:R-:W-:Y:S06]  /*0940*/  BAR.SYNC.DEFER_BLOCKING 0x0 ;  /* 0x0000000000007b1d */ /* 0x000fec0000010000 */
[----:B------:R-:W-:Y:S05]  /*0950*/  EXIT ;  /* 0x000000000000794d */ /* 0x000fea0003800000 */
.L_x_5:
        /* <DEDUP_REMOVED lines=10> */
.L_x_7:


//--------------------- .nv.shared.reserved.0     --------------------------
	.section	.nv.shared.reserved.0,"aw",@nobits
	.weak		__nv_reservedSMEM_offset_0_alias
	.size		__nv_reservedSMEM_offset_0_alias, 0, 64
	.other		__nv_reservedSMEM_offset_0_alias,@"STO_CUDA_RESERVED_SHARED STV_DEFAULT"
__nv_reservedSMEM_offset_0_alias:
	.zero		0
	.zero		64


//--------------------- .nv.constant0._Z21SumVectorVectorKernelPdS_S_ --------------------------
	.section	.nv.constant0._Z21SumVectorVectorKernelPdS_S_,"a",@progbits
	.sectionflags	@""
	.align	4
.nv.constant0._Z21SumVectorVectorKernelPdS_S_:
	.zero		920


//--------------------- .nv.constant0._Z25productMatrixVectorKernelPiPPdS0_i --------------------------
	.section	.nv.constant0._Z25productMatrixVectorKernelPiPPdS0_i,"a",@progbits
	.sectionflags	@""
	.align	4
.nv.constant0._Z25productMatrixVectorKernelPiPPdS0_i:
	.zero		924


//--------------------- SYMBOLS --------------------------

	.type		.nv.reservedSmem.offset0,@object
	.size		.nv.reservedSmem.offset0,0x4
